	.headerflags	@"EF_CUDA_TEXMODE_UNIFIED EF_CUDA_64BIT_ADDRESS EF_CUDA_ACCELERATORS EF_CUDA_SM90 EF_CUDA_VIRTUAL_SM(EF_CUDA_SM90)"
	.elftype	@"ET_EXEC"


//--------------------- .nv.info                  --------------------------
	.section	.nv.info,"",@"SHT_CUDA_INFO"
	.align	4


	//----- nvinfo : EIATTR_REGCOUNT
	.align		4
        /*0000*/ 	.byte	0x04, 0x2f
        /*0002*/ 	.short	(.L_1 - .L_0)
	.align		4
.L_0:
        /*0004*/ 	.word	index@(triton_poi_fused_cat_75)
        /*0008*/ 	.word	0x00000016


	//----- nvinfo : EIATTR_MIN_STACK_SIZE
	.align		4
.L_1:
        /*000c*/ 	.byte	0x04, 0x12
        /*000e*/ 	.short	(.L_3 - .L_2)
	.align		4
.L_2:
        /*0010*/ 	.word	index@(triton_poi_fused_cat_75)
        /*0014*/ 	.word	0x00000000


	//----- nvinfo : EIATTR_FRAME_SIZE
	.align		4
.L_3:
        /*0018*/ 	.byte	0x04, 0x11
        /*001a*/ 	.short	(.L_5 - .L_4)
	.align		4
.L_4:
        /*001c*/ 	.word	index@(triton_poi_fused_cat_75)
        /*0020*/ 	.word	0x00000000


	//----- nvinfo : EIATTR_MIN_STACK_SIZE
	.align		4
.L_5:
        /*0024*/ 	.byte	0x04, 0x12
        /*0026*/ 	.short	(.L_7 - .L_6)
	.align		4
.L_6:
        /*0028*/ 	.word	index@(triton_poi_fused_cat_75)
        /*002c*/ 	.word	0x00000000
.L_7:


//--------------------- .nv.info.triton_poi_fused_cat_75 --------------------------
	.section	.nv.info.triton_poi_fused_cat_75,"",@"SHT_CUDA_INFO"
	.sectionflags	@""
	.align	4


	//----- nvinfo : EIATTR_CUDA_API_VERSION
	.align		4
        /*0000*/ 	.byte	0x04, 0x37
        /*0002*/ 	.short	(.L_9 - .L_8)
.L_8:
        /*0004*/ 	.word	0x0000007c


	//----- nvinfo : EIATTR_KPARAM_INFO
	.align		4
.L_9:
        /*0008*/ 	.byte	0x04, 0x17
        /*000a*/ 	.short	(.L_11 - .L_10)
.L_10:
        /*000c*/ 	.word	0x00000000
        /*0010*/ 	.short	0x0005
        /*0012*/ 	.short	0x0028
        /*0014*/ 	.byte	0x00, 0xf0, 0x11, 0x00


	//----- nvinfo : EIATTR_KPARAM_INFO
	.align		4
.L_11:
        /*0018*/ 	.byte	0x04, 0x17
        /*001a*/ 	.short	(.L_13 - .L_12)
.L_12:
        /*001c*/ 	.word	0x00000000
        /*0020*/ 	.short	0x0004
        /*0022*/ 	.short	0x0020
        /*0024*/ 	.byte	0x00, 0xf4, 0x21, 0x00


	//----- nvinfo : EIATTR_KPARAM_INFO
	.align		4
.L_13:
        /*0028*/ 	.byte	0x04, 0x17
        /*002a*/ 	.short	(.L_15 - .L_14)
.L_14:
        /*002c*/ 	.word	0x00000000
        /*0030*/ 	.short	0x0003
        /*0032*/ 	.short	0x0018
        /*0034*/ 	.byte	0x00, 0xf4, 0x21, 0x00


	//----- nvinfo : EIATTR_KPARAM_INFO
	.align		4
.L_15:
        /*0038*/ 	.byte	0x04, 0x17
        /*003a*/ 	.short	(.L_17 - .L_16)
.L_16:
        /*003c*/ 	.word	0x00000000
        /*0040*/ 	.short	0x0002
        /*0042*/ 	.short	0x0010
        /*0044*/ 	.byte	0x00, 0xf4, 0x21, 0x00


	//----- nvinfo : EIATTR_KPARAM_INFO
	.align		4
.L_17:
        /*0048*/ 	.byte	0x04, 0x17
        /*004a*/ 	.short	(.L_19 - .L_18)
.L_18:
        /*004c*/ 	.word	0x00000000
        /*0050*/ 	.short	0x0001
        /*0052*/ 	.short	0x0008
        /*0054*/ 	.byte	0x00, 0xf4, 0x21, 0x00


	//----- nvinfo : EIATTR_KPARAM_INFO
	.align		4
.L_19:
        /*0058*/ 	.byte	0x04, 0x17
        /*005a*/ 	.short	(.L_21 - .L_20)
.L_20:
        /*005c*/ 	.word	0x00000000
        /*0060*/ 	.short	0x0000
        /*0062*/ 	.short	0x0000
        /*0064*/ 	.byte	0x00, 0xf4, 0x21, 0x00


	//----- nvinfo : EIATTR_SPARSE_MMA_MASK
	.align		4
.L_21:
        /*0068*/ 	.byte	0x03, 0x50
        /*006a*/ 	.short	0x0000


	//----- nvinfo : EIATTR_MAXREG_COUNT
	.align		4
        /*006c*/ 	.byte	0x03, 0x1b
        /*006e*/ 	.short	0x00ff


	//----- nvinfo : EIATTR_EXIT_INSTR_OFFSETS
	.align		4
        /*0070*/ 	.byte	0x04, 0x1c
        /*0072*/ 	.short	(.L_23 - .L_22)


	//   ....[0]....
.L_22:
        /*0074*/ 	.word	0x000001e0


	//----- nvinfo : EIATTR_REQNTID
	.align		4
.L_23:
        /*0078*/ 	.byte	0x04, 0x10
        /*007a*/ 	.short	(.L_25 - .L_24)
.L_24:
        /*007c*/ 	.word	0x00000080
        /*0080*/ 	.word	0x00000001
        /*0084*/ 	.word	0x00000001


	//----- nvinfo : EIATTR_CBANK_PARAM_SIZE
	.align		4
.L_25:
        /*0088*/ 	.byte	0x03, 0x19
        /*008a*/ 	.short	0x002c


	//----- nvinfo : EIATTR_PARAM_CBANK
	.align		4
        /*008c*/ 	.byte	0x04, 0x0a
        /*008e*/ 	.short	(.L_27 - .L_26)
	.align		4
.L_26:
        /*0090*/ 	.word	index@(.nv.constant0.triton_poi_fused_cat_75)
        /*0094*/ 	.short	0x0210
        /*0096*/ 	.short	0x002c


	//----- nvinfo : EIATTR_SW_WAR
	.align		4
.L_27:
        /*0098*/ 	.byte	0x04, 0x36
        /*009a*/ 	.short	(.L_29 - .L_28)
.L_28:
        /*009c*/ 	.word	0x00000008
.L_29:


//--------------------- .nv.callgraph             --------------------------
	.section	.nv.callgraph,"",@"SHT_CUDA_CALLGRAPH"
	.align	4
	.sectionentsize	8
	.align		4
        /*0000*/ 	.word	0x00000000
	.align		4
        /*0004*/ 	.word	0xffffffff
	.align		4
        /*0008*/ 	.word	0x00000000
	.align		4
        /*000c*/ 	.word	0xfffffffe
	.align		4
        /*0010*/ 	.word	0x00000000
	.align		4
        /*0014*/ 	.word	0xfffffffd
	.align		4
        /*0018*/ 	.word	0x00000000
	.align		4
        /*001c*/ 	.word	0xfffffffc


//--------------------- .text.triton_poi_fused_cat_75 --------------------------
	.section	.text.triton_poi_fused_cat_75,"ax",@progbits
	.align	128
        .global         triton_poi_fused_cat_75
        .type           triton_poi_fused_cat_75,@function
        .size           triton_poi_fused_cat_75,(.L_x_1 - triton_poi_fused_cat_75)
        .other          triton_poi_fused_cat_75,@"STO_CUDA_ENTRY STV_DEFAULT"
triton_poi_fused_cat_75:
.text.triton_poi_fused_cat_75:
[----:B------:R-:W-:Y:S01]  /*0000*/  LDC R1, c[0x0][0x28] ;  /* 0x00000a00ff017b82 */ /* 0x000fe20000000800 */
[----:B------:R-:W1:Y:S07]  /*0010*/  S2R R0, SR_TID.X ;  /* 0x0000000000007919 */ /* 0x000e6e0000002100 */
[----:B------:R-:W2:Y:S01]  /*0020*/  LDC.64 R2, c[0x0][0x210] ;  /* 0x00008400ff027b82 */ /* 0x000ea20000000a00 */
[----:B------:R-:W-:Y:S01]  /*0030*/  ULDC.64 UR4, c[0x0][0x208] ;  /* 0x0000820000047ab9 */ /* 0x000fe20000000a00 */
[----:B------:R-:W3:Y:S06]  /*0040*/  S2R R13, SR_CTAID.X ;  /* 0x00000000000d7919 */ /* 0x000eec0000002500 */
[----:B------:R-:W4:Y:S08]  /*0050*/  LDC.64 R6, c[0x0][0x218] ;  /* 0x00008600ff067b82 */ /* 0x000f300000000a00 */
[----:B------:R-:W5:Y:S08]  /*0060*/  LDC.64 R8, c[0x0][0x220] ;  /* 0x00008800ff087b82 */ /* 0x000f700000000a00 */
[----:B------:R-:W4:Y:S01]  /*0070*/  LDC.64 R10, c[0x0][0x228] ;  /* 0x00008a00ff0a7b82 */ /* 0x000f220000000a00 */
[----:B-1----:R-:W-:-:S04]  /*0080*/  SHF.L.U32 R0, R0, 0x1, RZ ;  /* 0x0000000100007819 */ /* 0x002fc800000006ff */
[----:B------:R-:W-:-:S04]  /*0090*/  LOP3.LUT R0, R0, 0xfe, RZ, 0xc0, !PT ;  /* 0x000000fe00007812 */ /* 0x000fc800078ec0ff */
[----:B---3--:R-:W-:-:S05]  /*00a0*/  LEA R13, R13, R0, 0x8 ;  /* 0x000000000d0d7211 */ /* 0x008fca00078e40ff */
[----:B--2---:R-:W-:-:S06]  /*00b0*/  IMAD.WIDE R2, R13, 0x4, R2 ;  /* 0x000000040d027825 */ /* 0x004fcc00078e0202 */
[----:B------:R-:W2:Y:S01]  /*00c0*/  LDG.E.64 R2, desc[UR4][R2.64] ;  /* 0x0000000402027981 */ /* 0x000ea2000c1e1b00 */
[----:B------:R-:W-:-:S05]  /*00d0*/  IMAD.HI R0, R13, 0x2aaaaaab, RZ ;  /* 0x2aaaaaab0d007827 */ /* 0x000fca00078e02ff */
[----:B------:R-:W-:-:S04]  /*00e0*/  SHF.R.U32.HI R5, RZ, 0x1f, R0 ;  /* 0x0000001fff057819 */ /* 0x000fc80000011600 */
[----:B------:R-:W-:Y:S02]  /*00f0*/  LEA.HI.SX32 R0, R0, R5, 0x17 ;  /* 0x0000000500007211 */ /* 0x000fe400078fbaff */
[----:B------:R-:W1:Y:S03]  /*0100*/  LDC.64 R4, c[0x0][0x230] ;  /* 0x00008c00ff047b82 */ /* 0x000e660000000a00 */
[----:B------:R-:W-:-:S04]  /*0110*/  IMAD R13, R0, -0xc00, R13 ;  /* 0xfffff400000d7824 */ /* 0x000fc800078e020d */
[----:B------:R-:W-:-:S04]  /*0120*/  IMAD R13, R0, 0x13200, R13 ;  /* 0x00013200000d7824 */ /* 0x000fc800078e020d */
[----:B------:R-:W-:Y:S02]  /*0130*/  IMAD R15, R0, 0xc00, R13 ;  /* 0x00000c00000f7824 */ /* 0x000fe400078e020d */
[----:B----4-:R-:W-:-:S04]  /*0140*/  IMAD.WIDE R6, R13, 0x4, R6 ;  /* 0x000000040d067825 */ /* 0x010fc800078e0206 */
[----:B------:R-:W-:Y:S02]  /*0150*/  IMAD R17, R0, 0xc00, R15 ;  /* 0x00000c0000117824 */ /* 0x000fe400078e020f */
[----:B-----5:R-:W-:-:S04]  /*0160*/  IMAD.WIDE R8, R15, 0x4, R8 ;  /* 0x000000040f087825 */ /* 0x020fc800078e0208 */
[----:B------:R-:W-:Y:S02]  /*0170*/  IMAD R19, R0, 0xc00, R17 ;  /* 0x00000c0000137824 */ /* 0x000fe400078e0211 */
[----:B0-----:R-:W-:-:S04]  /*0180*/  IMAD.WIDE R10, R17, 0x4, R10 ;  /* 0x00000004110a7825 */ /* 0x001fc800078e020a */
[----:B-1----:R-:W-:Y:S01]  /*0190*/  IMAD.WIDE R4, R19, 0x4, R4 ;  /* 0x0000000413047825 */ /* 0x002fe200078e0204 */
[----:B--2---:R-:W-:Y:S04]  /*01a0*/  STG.E.64 desc[UR4][R6.64], R2 ;  /* 0x0000000206007986 */ /* 0x004fe8000c101b04 */
[----:B------:R-:W-:Y:S04]  /*01b0*/  STG.E.64 desc[UR4][R8.64], R2 ;  /* 0x0000000208007986 */ /* 0x000fe8000c101b04 */
[----:B------:R-:W-:Y:S04]  /*01c0*/  STG.E.64 desc[UR4][R10.64], R2 ;  /* 0x000000020a007986 */ /* 0x000fe8000c101b04 */
[----:B------:R-:W-:Y:S01]  /*01d0*/  STG.E.64 desc[UR4][R4.64], R2 ;  /* 0x0000000204007986 */ /* 0x000fe2000c101b04 */
[----:B------:R-:W-:Y:S05]  /*01e0*/  EXIT ;  /* 0x000000000000794d */ /* 0x000fea0003800000 */
.L_x_0:
[----:B------:R-:W-:-:S00]  /*01f0*/  BRA `(.L_x_0) ;  /* 0xfffffffc00fc7947 */ /* 0x000fc0000383ffff */
[----:B------:R-:W-:-:S00]  /*0200*/  NOP ;  /* 0x0000000000007918 */ /* 0x000fc00000000000 */
[----:B------:R-:W-:-:S00]  /*0210*/  NOP ;  /* 0x0000000000007918 */ /* 0x000fc00000000000 */
[----:B------:R-:W-:-:S00]  /*0220*/  NOP ;  /* 0x0000000000007918 */ /* 0x000fc00000000000 */
[----:B------:R-:W-:-:S00]  /*0230*/  NOP ;  /* 0x0000000000007918 */ /* 0x000fc00000000000 */
[----:B------:R-:W-:-:S00]  /*0240*/  NOP ;  /* 0x0000000000007918 */ /* 0x000fc00000000000 */
[----:B------:R-:W-:-:S00]  /*0250*/  NOP ;  /* 0x0000000000007918 */ /* 0x000fc00000000000 */
[----:B------:R-:W-:-:S00]  /*0260*/  NOP ;  /* 0x0000000000007918 */ /* 0x000fc00000000000 */
[----:B------:R-:W-:-:S00]  /*0270*/  NOP ;  /* 0x0000000000007918 */ /* 0x000fc00000000000 */
.L_x_1:


//--------------------- .nv.constant0.triton_poi_fused_cat_75 --------------------------
	.section	.nv.constant0.triton_poi_fused_cat_75,"a",@progbits
	.sectionflags	@""
	.align	4
.nv.constant0.triton_poi_fused_cat_75:
	.zero		572
